	.headerflags	@"EF_CUDA_TEXMODE_UNIFIED EF_CUDA_64BIT_ADDRESS EF_CUDA_ACCELERATORS EF_CUDA_SM90 EF_CUDA_VIRTUAL_SM(EF_CUDA_SM90)"
	.elftype	@"ET_EXEC"


//--------------------- .nv.info                  --------------------------
	.section	.nv.info,"",@"SHT_CUDA_INFO"
	.align	4


	//----- nvinfo : EIATTR_REGCOUNT
	.align		4
        /*0000*/ 	.byte	0x04, 0x2f
        /*0002*/ 	.short	(.L_1 - .L_0)
	.align		4
.L_0:
        /*0004*/ 	.word	index@(triton_poi_fused_cat_1)
        /*0008*/ 	.word	0x00000010


	//----- nvinfo : EIATTR_MIN_STACK_SIZE
	.align		4
.L_1:
        /*000c*/ 	.byte	0x04, 0x12
        /*000e*/ 	.short	(.L_3 - .L_2)
	.align		4
.L_2:
        /*0010*/ 	.word	index@(triton_poi_fused_cat_1)
        /*0014*/ 	.word	0x00000000


	//----- nvinfo : EIATTR_FRAME_SIZE
	.align		4
.L_3:
        /*0018*/ 	.byte	0x04, 0x11
        /*001a*/ 	.short	(.L_5 - .L_4)
	.align		4
.L_4:
        /*001c*/ 	.word	index@(triton_poi_fused_cat_1)
        /*0020*/ 	.word	0x00000000


	//----- nvinfo : EIATTR_MIN_STACK_SIZE
	.align		4
.L_5:
        /*0024*/ 	.byte	0x04, 0x12
        /*0026*/ 	.short	(.L_7 - .L_6)
	.align		4
.L_6:
        /*0028*/ 	.word	index@(triton_poi_fused_cat_1)
        /*002c*/ 	.word	0x00000000
.L_7:


//--------------------- .nv.info.triton_poi_fused_cat_1 --------------------------
	.section	.nv.info.triton_poi_fused_cat_1,"",@"SHT_CUDA_INFO"
	.sectionflags	@""
	.align	4


	//----- nvinfo : EIATTR_CUDA_API_VERSION
	.align		4
        /*0000*/ 	.byte	0x04, 0x37
        /*0002*/ 	.short	(.L_9 - .L_8)
.L_8:
        /*0004*/ 	.word	0x0000007c


	//----- nvinfo : EIATTR_KPARAM_INFO
	.align		4
.L_9:
        /*0008*/ 	.byte	0x04, 0x17
        /*000a*/ 	.short	(.L_11 - .L_10)
.L_10:
        /*000c*/ 	.word	0x00000000
        /*0010*/ 	.short	0x0003
        /*0012*/ 	.short	0x0018
        /*0014*/ 	.byte	0x00, 0xf0, 0x11, 0x00


	//----- nvinfo : EIATTR_KPARAM_INFO
	.align		4
.L_11:
        /*0018*/ 	.byte	0x04, 0x17
        /*001a*/ 	.short	(.L_13 - .L_12)
.L_12:
        /*001c*/ 	.word	0x00000000
        /*0020*/ 	.short	0x0002
        /*0022*/ 	.short	0x0010
        /*0024*/ 	.byte	0x00, 0xf4, 0x21, 0x00


	//----- nvinfo : EIATTR_KPARAM_INFO
	.align		4
.L_13:
        /*0028*/ 	.byte	0x04, 0x17
        /*002a*/ 	.short	(.L_15 - .L_14)
.L_14:
        /*002c*/ 	.word	0x00000000
        /*0030*/ 	.short	0x0001
        /*0032*/ 	.short	0x0008
        /*0034*/ 	.byte	0x00, 0xf4, 0x21, 0x00


	//----- nvinfo : EIATTR_KPARAM_INFO
	.align		4
.L_15:
        /*0038*/ 	.byte	0x04, 0x17
        /*003a*/ 	.short	(.L_17 - .L_16)
.L_16:
        /*003c*/ 	.word	0x00000000
        /*0040*/ 	.short	0x0000
        /*0042*/ 	.short	0x0000
        /*0044*/ 	.byte	0x00, 0xf4, 0x21, 0x00


	//----- nvinfo : EIATTR_SPARSE_MMA_MASK
	.align		4
.L_17:
        /*0048*/ 	.byte	0x03, 0x50
        /*004a*/ 	.short	0x0000


	//----- nvinfo : EIATTR_MAXREG_COUNT
	.align		4
        /*004c*/ 	.byte	0x03, 0x1b
        /*004e*/ 	.short	0x00ff


	//----- nvinfo : EIATTR_EXIT_INSTR_OFFSETS
	.align		4
        /*0050*/ 	.byte	0x04, 0x1c
        /*0052*/ 	.short	(.L_19 - .L_18)


	//   ....[0]....
.L_18:
        /*0054*/ 	.word	0x00000330


	//   ....[1]....
        /*0058*/ 	.word	0x00000350


	//----- nvinfo : EIATTR_REQNTID
	.align		4
.L_19:
        /*005c*/ 	.byte	0x04, 0x10
        /*005e*/ 	.short	(.L_21 - .L_20)
.L_20:
        /*0060*/ 	.word	0x00000080
        /*0064*/ 	.word	0x00000001
        /*0068*/ 	.word	0x00000001


	//----- nvinfo : EIATTR_CBANK_PARAM_SIZE
	.align		4
.L_21:
        /*006c*/ 	.byte	0x03, 0x19
        /*006e*/ 	.short	0x001c


	//----- nvinfo : EIATTR_PARAM_CBANK
	.align		4
        /*0070*/ 	.byte	0x04, 0x0a
        /*0072*/ 	.short	(.L_23 - .L_22)
	.align		4
.L_22:
        /*0074*/ 	.word	index@(.nv.constant0.triton_poi_fused_cat_1)
        /*0078*/ 	.short	0x0210
        /*007a*/ 	.short	0x001c


	//----- nvinfo : EIATTR_SW_WAR
	.align		4
.L_23:
        /*007c*/ 	.byte	0x04, 0x36
        /*007e*/ 	.short	(.L_25 - .L_24)
.L_24:
        /*0080*/ 	.word	0x00000008
.L_25:


//--------------------- .nv.callgraph             --------------------------
	.section	.nv.callgraph,"",@"SHT_CUDA_CALLGRAPH"
	.align	4
	.sectionentsize	8
	.align		4
        /*0000*/ 	.word	0x00000000
	.align		4
        /*0004*/ 	.word	0xffffffff
	.align		4
        /*0008*/ 	.word	0x00000000
	.align		4
        /*000c*/ 	.word	0xfffffffe
	.align		4
        /*0010*/ 	.word	0x00000000
	.align		4
        /*0014*/ 	.word	0xfffffffd
	.align		4
        /*0018*/ 	.word	0x00000000
	.align		4
        /*001c*/ 	.word	0xfffffffc


//--------------------- .text.triton_poi_fused_cat_1 --------------------------
	.section	.text.triton_poi_fused_cat_1,"ax",@progbits
	.align	128
        .global         triton_poi_fused_cat_1
        .type           triton_poi_fused_cat_1,@function
        .size           triton_poi_fused_cat_1,(.L_x_1 - triton_poi_fused_cat_1)
        .other          triton_poi_fused_cat_1,@"STO_CUDA_ENTRY STV_DEFAULT"
triton_poi_fused_cat_1:
.text.triton_poi_fused_cat_1:
[----:B------:R-:W0:Y:S02]  /*0000*/  LDC R1, c[0x0][0x28] ;  /* 0x00000a00ff017b82 */ /* 0x000e240000000800 */
[----:B------:R-:W1:Y:S01]  /*0010*/  S2R R0, SR_TID.X ;  /* 0x0000000000007919 */ /* 0x000e620000002100 */
[----:B------:R-:W-:Y:S01]  /*0020*/  ULDC.64 UR4, c[0x0][0x218] ;  /* 0x0000860000047ab9 */ /* 0x000fe20000000a00 */
[----:B------:R-:W2:Y:S01]  /*0030*/  S2R R3, SR_CTAID.X ;  /* 0x0000000000037919 */ /* 0x000ea20000002500 */
[----:B-1----:R-:W-:-:S05]  /*0040*/  IMAD.SHL.U32 R0, R0, 0x2, RZ ;  /* 0x0000000200007824 */ /* 0x002fca00078e00ff */
[----:B------:R-:W-:-:S05]  /*0050*/  LOP3.LUT R0, R0, 0xfe, RZ, 0xc0, !PT ;  /* 0x000000fe00007812 */ /* 0x000fca00078ec0ff */
[----:B--2---:R-:W-:-:S05]  /*0060*/  IMAD R0, R3, 0x100, R0 ;  /* 0x0000010003007824 */ /* 0x004fca00078e0200 */
[----:B------:R-:W-:Y:S02]  /*0070*/  SHF.R.S32.HI R3, RZ, 0x1f, R0 ;  /* 0x0000001fff037819 */ /* 0x000fe40000011400 */
[----:B------:R-:W-:Y:S02]  /*0080*/  ISETP.GE.AND P0, PT, R0, 0x200, PT ;  /* 0x000002000000780c */ /* 0x000fe40003f06270 */
[CC--:B------:R-:W-:Y:S02]  /*0090*/  LEA.HI R2, R3.reuse, R0.reuse, RZ, 0x4 ;  /* 0x0000000003027211 */ /* 0x0c0fe400078f20ff */
[----:B------:R-:W-:Y:S02]  /*00a0*/  LEA.HI R7, R3, R0, RZ, 0x7 ;  /* 0x0000000003077211 */ /* 0x000fe400078f38ff */
[----:B------:R-:W-:Y:S02]  /*00b0*/  SHF.R.S32.HI R4, RZ, 0x4, R2 ;  /* 0x00000004ff047819 */ /* 0x000fe40000011402 */
[----:B------:R-:W-:-:S02]  /*00c0*/  SHF.R.S32.HI R8, RZ, 0x7, R7 ;  /* 0x00000007ff087819 */ /* 0x000fc40000011407 */
[----:B------:R-:W-:Y:S02]  /*00d0*/  LEA.HI R5, R4, R4, RZ, 0x3 ;  /* 0x0000000404057211 */ /* 0x000fe400078f18ff */
[----:B------:R-:W-:Y:S01]  /*00e0*/  LOP3.LUT R3, R2, 0xfffffff0, RZ, 0xc0, !PT ;  /* 0xfffffff002037812 */ /* 0x000fe200078ec0ff */
[----:B------:R-:W-:Y:S01]  /*00f0*/  IMAD.SHL.U32 R8, R8, 0x40, RZ ;  /* 0x0000004008087824 */ /* 0x000fe200078e00ff */
[----:B------:R-:W-:-:S03]  /*0100*/  LOP3.LUT R5, R5, 0xfffffff8, RZ, 0xc0, !PT ;  /* 0xfffffff805057812 */ /* 0x000fc600078ec0ff */
[----:B------:R-:W-:Y:S02]  /*0110*/  IMAD.IADD R3, R0, 0x1, -R3 ;  /* 0x0000000100037824 */ /* 0x000fe400078e0a03 */
[----:B------:R-:W-:Y:S01]  /*0120*/  IMAD.IADD R6, R4, 0x1, -R5 ;  /* 0x0000000104067824 */ /* 0x000fe200078e0a05 */
[----:B------:R-:W-:Y:S02]  /*0130*/  SHF.R.S32.HI R5, RZ, 0x1f, R8 ;  /* 0x0000001fff057819 */ /* 0x000fe40000011408 */
[----:B------:R-:W-:Y:S01]  /*0140*/  SHF.R.S32.HI R9, RZ, 0x1f, R3 ;  /* 0x0000001fff097819 */ /* 0x000fe20000011403 */
[C---:B------:R-:W-:Y:S01]  /*0150*/  IMAD.SHL.U32 R2, R6.reuse, 0x10, RZ ;  /* 0x0000001006027824 */ /* 0x040fe200078e00ff */
[----:B------:R-:W-:-:S04]  /*0160*/  ISETP.GT.AND P3, PT, R6, 0x3, !P0 ;  /* 0x000000030600780c */ /* 0x000fc80004764270 */
[----:B------:R-:W-:Y:S02]  /*0170*/  IADD3 R10, P1, P2, R2, R3, R8 ;  /* 0x00000003020a7210 */ /* 0x000fe40007a3e008 */
[----:B------:R-:W-:Y:S02]  /*0180*/  SHF.R.S32.HI R4, RZ, 0x1f, R2 ;  /* 0x0000001fff047819 */ /* 0x000fe40000011402 */
[----:B------:R-:W1:Y:S02]  /*0190*/  LDC.64 R2, c[0x0][0x210] ;  /* 0x00008400ff027b82 */ /* 0x000e640000000a00 */
[----:B------:R-:W-:Y:S02]  /*01a0*/  IADD3.X R5, R4, R9, R5, P1, P2 ;  /* 0x0000000904057210 */ /* 0x000fe40000fe4405 */
[----:B------:R-:W-:-:S04]  /*01b0*/  LEA R4, P1, R10, UR4, 0x2 ;  /* 0x000000040a047c11 */ /* 0x000fc8000f8210ff */
[----:B------:R-:W-:Y:S02]  /*01c0*/  LEA.HI.X R5, R10, UR5, R5, 0x2, P1 ;  /* 0x000000050a057c11 */ /* 0x000fe400088f1405 */
[----:B------:R-:W-:Y:S01]  /*01d0*/  CS2R R10, SRZ ;  /* 0x00000000000a7805 */ /* 0x000fe2000001ff00 */
[----:B------:R-:W-:Y:S01]  /*01e0*/  ULDC.64 UR4, c[0x0][0x208] ;  /* 0x0000820000047ab9 */ /* 0x000fe20000000a00 */
[----:B------:R-:W-:-:S04]  /*01f0*/  ISETP.GE.AND P1, PT, R6, 0x4, PT ;  /* 0x000000040600780c */ /* 0x000fc80003f26270 */
[----:B------:R2:W3:Y:S01]  /*0200*/  @P3 LDG.E.64 R10, desc[UR4][R4.64+-0x100] ;  /* 0xffff0004040a3981 */ /* 0x0004e2000c1e1b00 */
[----:B------:R-:W-:Y:S02]  /*0210*/  LOP3.LUT R7, R7, 0xffffff80, RZ, 0xc0, !PT ;  /* 0xffffff8007077812 */ /* 0x000fe400078ec0ff */
[----:B------:R-:W-:Y:S02]  /*0220*/  ISETP.LT.AND P2, PT, R0, 0x200, !P1 ;  /* 0x000002000000780c */ /* 0x000fe40004f41270 */
[----:B------:R-:W-:Y:S02]  /*0230*/  IADD3 R7, R8, R0, -R7 ;  /* 0x0000000008077210 */ /* 0x000fe40007ffe807 */
[----:B------:R-:W-:-:S03]  /*0240*/  CS2R R8, SRZ ;  /* 0x0000000000087805 */ /* 0x000fc6000001ff00 */
[----:B-1----:R-:W-:Y:S02]  /*0250*/  IMAD.WIDE R2, R7, 0x4, R2 ;  /* 0x0000000407027825 */ /* 0x002fe400078e0202 */
[----:B------:R-:W2:Y:S04]  /*0260*/  LDC.64 R6, c[0x0][0x220] ;  /* 0x00008800ff067b82 */ /* 0x000ea80000000a00 */
[----:B------:R-:W4:Y:S01]  /*0270*/  @P2 LDG.E.64 R8, desc[UR4][R2.64] ;  /* 0x0000000402082981 */ /* 0x000f22000c1e1b00 */
[----:B--2---:R-:W-:Y:S01]  /*0280*/  IMAD.WIDE R4, R0, 0x4, R6 ;  /* 0x0000000400047825 */ /* 0x004fe200078e0206 */
[----:B---3--:R-:W-:Y:S02]  /*0290*/  SEL R10, R10, RZ, P3 ;  /* 0x000000ff0a0a7207 */ /* 0x008fe40001800000 */
[----:B------:R-:W-:-:S02]  /*02a0*/  SEL R11, R11, RZ, P3 ;  /* 0x000000ff0b0b7207 */ /* 0x000fc40001800000 */
[----:B------:R-:W-:Y:S02]  /*02b0*/  FSETP.GT.AND P3, PT, R10, RZ, PT ;  /* 0x000000ff0a00720b */ /* 0x000fe40003f64000 */
[----:B------:R-:W-:Y:S02]  /*02c0*/  FSETP.GT.AND P4, PT, R11, RZ, PT ;  /* 0x000000ff0b00720b */ /* 0x000fe40003f84000 */
[----:B----4-:R-:W-:-:S09]  /*02d0*/  SEL R13, R8, RZ, P2 ;  /* 0x000000ff080d7207 */ /* 0x010fd20001000000 */
[----:B------:R-:W-:Y:S01]  /*02e0*/  @!P3 FMUL R10, R10, 0.10000000149011611938 ;  /* 0x3dcccccd0a0ab820 */ /* 0x000fe20000400000 */
[----:B------:R-:W-:Y:S01]  /*02f0*/  SEL R8, R9, RZ, P2 ;  /* 0x000000ff09087207 */ /* 0x000fe20001000000 */
[----:B------:R-:W-:-:S03]  /*0300*/  @!P4 FMUL R11, R11, 0.10000000149011611938 ;  /* 0x3dcccccd0b0bc820 */ /* 0x000fc60000400000 */
[----:B------:R-:W-:Y:S02]  /*0310*/  SEL R10, R13, R10, !P1 ;  /* 0x0000000a0d0a7207 */ /* 0x000fe40004800000 */
[----:B------:R-:W-:Y:S01]  /*0320*/  SEL R11, R8, R11, !P1 ;  /* 0x0000000b080b7207 */ /* 0x000fe20004800000 */
[----:B------:R-:W-:Y:S06]  /*0330*/  @P0 EXIT ;  /* 0x000000000000094d */ /* 0x000fec0003800000 */
[----:B------:R-:W-:Y:S01]  /*0340*/  STG.E.64 desc[UR4][R4.64], R10 ;  /* 0x0000000a04007986 */ /* 0x000fe2000c101b04 */
[----:B------:R-:W-:Y:S05]  /*0350*/  EXIT ;  /* 0x000000000000794d */ /* 0x000fea0003800000 */
.L_x_0:
[----:B------:R-:W-:-:S00]  /*0360*/  BRA `(.L_x_0) ;  /* 0xfffffffc00fc7947 */ /* 0x000fc0000383ffff */
[----:B------:R-:W-:-:S00]  /*0370*/  NOP ;  /* 0x0000000000007918 */ /* 0x000fc00000000000 */
        /* <DEDUP_REMOVED lines=8> */
.L_x_1:


//--------------------- .nv.constant0.triton_poi_fused_cat_1 --------------------------
	.section	.nv.constant0.triton_poi_fused_cat_1,"a",@progbits
	.sectionflags	@""
	.align	4
.nv.constant0.triton_poi_fused_cat_1:
	.zero		556
